//
// Generated by NVIDIA NVVM Compiler
//
// Compiler Build ID: CL-36424714
// Cuda compilation tools, release 13.0, V13.0.88
// Based on NVVM 20.0.0
//

.version 9.0
.target sm_100
.address_size 64


.entry _Z9mat_mul_dPfS_S_mmm(
	.param .u64 .ptr .align 1 _Z9mat_mul_dPfS_S_mmm_param_0,
	.param .u64 .ptr .align 1 _Z9mat_mul_dPfS_S_mmm_param_1,
	.param .u64 .ptr .align 1 _Z9mat_mul_dPfS_S_mmm_param_2,
	.param .u64 _Z9mat_mul_dPfS_S_mmm_param_3,
	.param .u64 _Z9mat_mul_dPfS_S_mmm_param_4,
	.param .u64 _Z9mat_mul_dPfS_S_mmm_param_5
)
{
	.reg .pred 	%p<13>;
	.reg .b32 	%r<10>;
	.reg .b32 	%f<68>;
	.reg .b64 	%rd<78>;

	ld.param.u64 	%rd26, [_Z9mat_mul_dPfS_S_mmm_param_0];
	ld.param.u64 	%rd27, [_Z9mat_mul_dPfS_S_mmm_param_1];
	ld.param.u64 	%rd28, [_Z9mat_mul_dPfS_S_mmm_param_3];
	ld.param.u64 	%rd24, [_Z9mat_mul_dPfS_S_mmm_param_4];
	ld.param.u64 	%rd25, [_Z9mat_mul_dPfS_S_mmm_param_5];
	cvta.to.global.u64 	%rd1, %rd27;
	cvta.to.global.u64 	%rd2, %rd26;
	mov.u32 	%r1, %tid.x;
	mov.u32 	%r2, %ctaid.x;
	mov.u32 	%r3, %ntid.x;
	mad.lo.s32 	%r4, %r2, %r3, %r1;
	cvt.u64.u32 	%rd3, %r4;
	mov.u32 	%r5, %tid.y;
	mov.u32 	%r6, %ctaid.y;
	mov.u32 	%r7, %ntid.y;
	mad.lo.s32 	%r8, %r6, %r7, %r5;
	cvt.u64.u32 	%rd4, %r8;
	setp.le.u64 	%p1, %rd24, %rd3;
	setp.le.u64 	%p2, %rd28, %rd4;
	or.pred  	%p3, %p1, %p2;
	@%p3 bra 	$L__BB0_14;
	setp.eq.s64 	%p4, %rd25, 0;
	mov.f32 	%f67, 0f00000000;
	@%p4 bra 	$L__BB0_13;
	mul.lo.s64 	%rd5, %rd25, %rd4;
	and.b64  	%rd6, %rd25, 7;
	setp.lt.u64 	%p5, %rd25, 8;
	mov.f32 	%f67, 0f00000000;
	mov.b64 	%rd76, 0;
	@%p5 bra 	$L__BB0_5;
	and.b64  	%rd76, %rd25, -8;
	shl.b64 	%rd31, %rd3, 2;
	add.s64 	%rd73, %rd1, %rd31;
	shl.b64 	%rd9, %rd24, 5;
	shl.b64 	%rd32, %rd5, 2;
	add.s64 	%rd33, %rd32, %rd2;
	add.s64 	%rd72, %rd33, 16;
	mov.f32 	%f67, 0f00000000;
	mov.u64 	%rd74, %rd76;
$L__BB0_4:
	.pragma "nounroll";
	ld.global.f32 	%f17, [%rd72+-16];
	ld.global.f32 	%f18, [%rd73];
	fma.rn.f32 	%f19, %f17, %f18, %f67;
	ld.global.f32 	%f20, [%rd72+-12];
	shl.b64 	%rd34, %rd24, 2;
	add.s64 	%rd35, %rd73, %rd34;
	ld.global.f32 	%f21, [%rd35];
	fma.rn.f32 	%f22, %f20, %f21, %f19;
	ld.global.f32 	%f23, [%rd72+-8];
	add.s64 	%rd36, %rd35, %rd34;
	ld.global.f32 	%f24, [%rd36];
	fma.rn.f32 	%f25, %f23, %f24, %f22;
	ld.global.f32 	%f26, [%rd72+-4];
	add.s64 	%rd37, %rd36, %rd34;
	ld.global.f32 	%f27, [%rd37];
	fma.rn.f32 	%f28, %f26, %f27, %f25;
	ld.global.f32 	%f29, [%rd72];
	add.s64 	%rd38, %rd37, %rd34;
	ld.global.f32 	%f30, [%rd38];
	fma.rn.f32 	%f31, %f29, %f30, %f28;
	ld.global.f32 	%f32, [%rd72+4];
	add.s64 	%rd39, %rd38, %rd34;
	ld.global.f32 	%f33, [%rd39];
	fma.rn.f32 	%f34, %f32, %f33, %f31;
	ld.global.f32 	%f35, [%rd72+8];
	add.s64 	%rd40, %rd39, %rd34;
	ld.global.f32 	%f36, [%rd40];
	fma.rn.f32 	%f37, %f35, %f36, %f34;
	ld.global.f32 	%f38, [%rd72+12];
	add.s64 	%rd41, %rd40, %rd34;
	ld.global.f32 	%f39, [%rd41];
	fma.rn.f32 	%f67, %f38, %f39, %f37;
	add.s64 	%rd74, %rd74, -8;
	add.s64 	%rd73, %rd73, %rd9;
	add.s64 	%rd72, %rd72, 32;
	setp.ne.s64 	%p6, %rd74, 0;
	@%p6 bra 	$L__BB0_4;
$L__BB0_5:
	setp.eq.s64 	%p7, %rd6, 0;
	@%p7 bra 	$L__BB0_13;
	and.b64  	%rd18, %rd25, 3;
	setp.lt.u64 	%p8, %rd6, 4;
	@%p8 bra 	$L__BB0_8;
	add.s64 	%rd42, %rd76, %rd5;
	shl.b64 	%rd43, %rd42, 2;
	add.s64 	%rd44, %rd2, %rd43;
	ld.global.f32 	%f41, [%rd44];
	mad.lo.s64 	%rd45, %rd76, %rd24, %rd3;
	shl.b64 	%rd46, %rd45, 2;
	add.s64 	%rd47, %rd1, %rd46;
	ld.global.f32 	%f42, [%rd47];
	fma.rn.f32 	%f43, %f41, %f42, %f67;
	ld.global.f32 	%f44, [%rd44+4];
	shl.b64 	%rd48, %rd24, 2;
	add.s64 	%rd49, %rd47, %rd48;
	ld.global.f32 	%f45, [%rd49];
	fma.rn.f32 	%f46, %f44, %f45, %f43;
	ld.global.f32 	%f47, [%rd44+8];
	add.s64 	%rd50, %rd49, %rd48;
	ld.global.f32 	%f48, [%rd50];
	fma.rn.f32 	%f49, %f47, %f48, %f46;
	ld.global.f32 	%f50, [%rd44+12];
	add.s64 	%rd51, %rd50, %rd48;
	ld.global.f32 	%f51, [%rd51];
	fma.rn.f32 	%f67, %f50, %f51, %f49;
	add.s64 	%rd76, %rd76, 4;
$L__BB0_8:
	setp.eq.s64 	%p9, %rd18, 0;
	@%p9 bra 	$L__BB0_13;
	setp.eq.s64 	%p10, %rd18, 1;
	@%p10 bra 	$L__BB0_11;
	add.s64 	%rd52, %rd76, %rd5;
	shl.b64 	%rd53, %rd52, 2;
	add.s64 	%rd54, %rd2, %rd53;
	ld.global.f32 	%f53, [%rd54];
	mad.lo.s64 	%rd55, %rd76, %rd24, %rd3;
	shl.b64 	%rd56, %rd55, 2;
	add.s64 	%rd57, %rd1, %rd56;
	ld.global.f32 	%f54, [%rd57];
	fma.rn.f32 	%f55, %f53, %f54, %f67;
	ld.global.f32 	%f56, [%rd54+4];
	shl.b64 	%rd58, %rd24, 2;
	add.s64 	%rd59, %rd57, %rd58;
	ld.global.f32 	%f57, [%rd59];
	fma.rn.f32 	%f67, %f56, %f57, %f55;
	add.s64 	%rd76, %rd76, 2;
$L__BB0_11:
	and.b64  	%rd60, %rd25, 1;
	setp.eq.b64 	%p11, %rd60, 1;
	not.pred 	%p12, %p11;
	@%p12 bra 	$L__BB0_13;
	add.s64 	%rd61, %rd76, %rd5;
	shl.b64 	%rd62, %rd61, 2;
	add.s64 	%rd63, %rd2, %rd62;
	ld.global.f32 	%f58, [%rd63];
	mad.lo.s64 	%rd64, %rd76, %rd24, %rd3;
	shl.b64 	%rd65, %rd64, 2;
	add.s64 	%rd66, %rd1, %rd65;
	ld.global.f32 	%f59, [%rd66];
	fma.rn.f32 	%f67, %f58, %f59, %f67;
$L__BB0_13:
	ld.param.u64 	%rd71, [_Z9mat_mul_dPfS_S_mmm_param_2];
	mad.lo.s64 	%rd67, %rd24, %rd4, %rd3;
	cvta.to.global.u64 	%rd68, %rd71;
	shl.b64 	%rd69, %rd67, 2;
	add.s64 	%rd70, %rd68, %rd69;
	st.global.f32 	[%rd70], %f67;
$L__BB0_14:
	ret;

}


// ===== COMPILED SASS (sm_100) =====

	.target	sm_100

	.elftype	@"ET_EXEC"


//--------------------- .note.nv.tkinfo           --------------------------
	.section	.note.nv.tkinfo,"",@"SHT_NOTE"
	.sectionflags	@"SHF_NOTE_NV_TKINFO"
	.tkinfo
        /*0018*/ 	.word	0x00000002
        /*0030*/ 	.string	""
        /*0030*/ 	.string	"ptxas"
        /*0030*/ 	.string	"Cuda compilation tools, release 13.0, V13.0.88"
        /*0030*/ 	.string	"Build cuda_13.0.r13.0/compiler.36424714_0"
        /*0030*/ 	.string	"-arch sm_100 -m 64 "



//--------------------- .note.nv.cuinfo           --------------------------
	.section	.note.nv.cuinfo,"",@"SHT_NOTE"
	.sectionflags	@"SHF_NOTE_NV_CUINFO"
        /*0018*/ 	.short	0x0002
        /*001a*/ 	.short	0x0064
        /*001c*/ 	.short	0x0082
	.zero		2


//--------------------- .nv.info                  --------------------------
	.section	.nv.info,"",@"SHT_CUDA_INFO"
	.align	4


	//----- nvinfo : EIATTR_REGCOUNT
	.align		4
        /*0000*/ 	.byte	0x04, 0x2f
        /*0002*/ 	.short	(.L_1 - .L_0)
	.align		4
.L_0:
        /*0004*/ 	.word	index@(_Z9mat_mul_dPfS_S_mmm)
        /*0008*/ 	.word	0x00000020


	//----- nvinfo : EIATTR_FRAME_SIZE
	.align		4
.L_1:
        /*000c*/ 	.byte	0x04, 0x11
        /*000e*/ 	.short	(.L_3 - .L_2)
	.align		4
.L_2:
        /*0010*/ 	.word	index@(_Z9mat_mul_dPfS_S_mmm)
        /*0014*/ 	.word	0x00000000


	//----- nvinfo : EIATTR_MIN_STACK_SIZE
	.align		4
.L_3:
        /*0018*/ 	.byte	0x04, 0x12
        /*001a*/ 	.short	(.L_5 - .L_4)
	.align		4
.L_4:
        /*001c*/ 	.word	index@(_Z9mat_mul_dPfS_S_mmm)
        /*0020*/ 	.word	0x00000000
.L_5:


//--------------------- .nv.compat                --------------------------
	.section	.nv.compat,"",@"SHT_CUDA_COMPAT_INFO"
	.align	4
        /*0000*/ 	.byte	0x02, 0x09, 0x00, 0x00, 0x02, 0x02, 0x01, 0x00, 0x02, 0x05, 0x05, 0x00, 0x03, 0x07, 0x01, 0x01
        /*0010*/ 	.byte	0x02, 0x03, 0x00, 0x00, 0x02, 0x06, 0x01, 0x00, 0x04, 0x0b, 0x08, 0x00, 0x09, 0x00, 0x00, 0x00
        /*0020*/ 	.byte	0x00, 0x00, 0x00, 0x00


//--------------------- .nv.info._Z9mat_mul_dPfS_S_mmm --------------------------
	.section	.nv.info._Z9mat_mul_dPfS_S_mmm,"",@"SHT_CUDA_INFO"
	.sectionflags	@""
	.align	4


	//----- nvinfo : EIATTR_CUDA_API_VERSION
	.align		4
        /*0000*/ 	.byte	0x04, 0x37
        /*0002*/ 	.short	(.L_7 - .L_6)
.L_6:
        /*0004*/ 	.word	0x00000082


	//----- nvinfo : EIATTR_KPARAM_INFO
	.align		4
.L_7:
        /*0008*/ 	.byte	0x04, 0x17
        /*000a*/ 	.short	(.L_9 - .L_8)
.L_8:
        /*000c*/ 	.word	0x00000000
        /*0010*/ 	.short	0x0005
        /*0012*/ 	.short	0x0028
        /*0014*/ 	.byte	0x00, 0xf0, 0x21, 0x00


	//----- nvinfo : EIATTR_KPARAM_INFO
	.align		4
.L_9:
        /*0018*/ 	.byte	0x04, 0x17
        /*001a*/ 	.short	(.L_11 - .L_10)
.L_10:
        /*001c*/ 	.word	0x00000000
        /*0020*/ 	.short	0x0004
        /*0022*/ 	.short	0x0020
        /*0024*/ 	.byte	0x00, 0xf0, 0x21, 0x00


	//----- nvinfo : EIATTR_KPARAM_INFO
	.align		4
.L_11:
        /*0028*/ 	.byte	0x04, 0x17
        /*002a*/ 	.short	(.L_13 - .L_12)
.L_12:
        /*002c*/ 	.word	0x00000000
        /*0030*/ 	.short	0x0003
        /*0032*/ 	.short	0x0018
        /*0034*/ 	.byte	0x00, 0xf0, 0x21, 0x00


	//----- nvinfo : EIATTR_KPARAM_INFO
	.align		4
.L_13:
        /*0038*/ 	.byte	0x04, 0x17
        /*003a*/ 	.short	(.L_15 - .L_14)
.L_14:
        /*003c*/ 	.word	0x00000000
        /*0040*/ 	.short	0x0002
        /*0042*/ 	.short	0x0010
        /*0044*/ 	.byte	0x00, 0xf5, 0x21, 0x00


	//----- nvinfo : EIATTR_KPARAM_INFO
	.align		4
.L_15:
        /*0048*/ 	.byte	0x04, 0x17
        /*004a*/ 	.short	(.L_17 - .L_16)
.L_16:
        /*004c*/ 	.word	0x00000000
        /*0050*/ 	.short	0x0001
        /*0052*/ 	.short	0x0008
        /*0054*/ 	.byte	0x00, 0xf5, 0x21, 0x00


	//----- nvinfo : EIATTR_KPARAM_INFO
	.align		4
.L_17:
        /*0058*/ 	.byte	0x04, 0x17
        /*005a*/ 	.short	(.L_19 - .L_18)
.L_18:
        /*005c*/ 	.word	0x00000000
        /*0060*/ 	.short	0x0000
        /*0062*/ 	.short	0x0000
        /*0064*/ 	.byte	0x00, 0xf5, 0x21, 0x00


	//----- nvinfo : EIATTR_SPARSE_MMA_MASK
	.align		4
.L_19:
        /*0068*/ 	.byte	0x03, 0x50
        /*006a*/ 	.short	0x0000


	//----- nvinfo : EIATTR_MAXREG_COUNT
	.align		4
        /*006c*/ 	.byte	0x03, 0x1b
        /*006e*/ 	.short	0x00ff


	//----- nvinfo : EIATTR_MERCURY_ISA_VERSION
	.align		4
        /*0070*/ 	.byte	0x03, 0x5f
        /*0072*/ 	.short	0x0101


	//----- nvinfo : EIATTR_VRC_CTA_INIT_COUNT
	.align		4
        /*0074*/ 	.byte	0x02, 0x4a
	.zero		1
	.zero		1


	//----- nvinfo : EIATTR_EXIT_INSTR_OFFSETS
	.align		4
        /*0078*/ 	.byte	0x04, 0x1c
        /*007a*/ 	.short	(.L_21 - .L_20)


	//   ....[0]....
.L_20:
        /*007c*/ 	.word	0x000000f0


	//   ....[1]....
        /*0080*/ 	.word	0x00000c30


	//----- nvinfo : EIATTR_CBANK_PARAM_SIZE
	.align		4
.L_21:
        /*0084*/ 	.byte	0x03, 0x19
        /*0086*/ 	.short	0x0030


	//----- nvinfo : EIATTR_PARAM_CBANK
	.align		4
        /*0088*/ 	.byte	0x04, 0x0a
        /*008a*/ 	.short	(.L_23 - .L_22)
	.align		4
.L_22:
        /*008c*/ 	.word	index@(.nv.constant0._Z9mat_mul_dPfS_S_mmm)
        /*0090*/ 	.short	0x0380
        /*0092*/ 	.short	0x0030


	//----- nvinfo : EIATTR_SW_WAR
	.align		4
.L_23:
        /*0094*/ 	.byte	0x04, 0x36
        /*0096*/ 	.short	(.L_25 - .L_24)
.L_24:
        /*0098*/ 	.word	0x00000008
.L_25:


//--------------------- .nv.callgraph             --------------------------
	.section	.nv.callgraph,"",@"SHT_CUDA_CALLGRAPH"
	.align	4
	.sectionentsize	8
	.align		4
        /*0000*/ 	.word	0x00000000
	.align		4
        /*0004*/ 	.word	0xffffffff
	.align		4
        /*0008*/ 	.word	0x00000000
	.align		4
        /*000c*/ 	.word	0xfffffffe
	.align		4
        /*0010*/ 	.word	0x00000000
	.align		4
        /*0014*/ 	.word	0xfffffffd
	.align		4
        /*0018*/ 	.word	0x00000000
	.align		4
        /*001c*/ 	.word	0xfffffffc


//--------------------- .text._Z9mat_mul_dPfS_S_mmm --------------------------
	.section	.text._Z9mat_mul_dPfS_S_mmm,"ax",@progbits
	.align	128
.text._Z9mat_mul_dPfS_S_mmm:
        .type           _Z9mat_mul_dPfS_S_mmm,@function
        .size           _Z9mat_mul_dPfS_S_mmm,(.L_x_6 - _Z9mat_mul_dPfS_S_mmm)
        .other          _Z9mat_mul_dPfS_S_mmm,@"STO_CUDA_ENTRY STV_DEFAULT"
_Z9mat_mul_dPfS_S_mmm:
[----:B------:R-:W-:Y:S01]  /*0000*/  LDC R1, c[0x0][0x37c] ;  /* 0x0000df00ff017b82 */ /* 0x000fe20000000800 */
[----:B------:R-:W0:Y:S07]  /*0010*/  S2R R0, SR_TID.Y ;  /* 0x0000000000007919 */ /* 0x000e2e0000002200 */
[----:B------:R-:W1:Y:S01]  /*0020*/  LDC R13, c[0x0][0x360] ;  /* 0x0000d800ff0d7b82 */ /* 0x000e620000000800 */
[----:B------:R-:W2:Y:S01]  /*0030*/  LDCU.64 UR6, c[0x0][0x398] ;  /* 0x00007300ff0677ac */ /* 0x000ea20008000a00 */
[----:B------:R-:W1:Y:S06]  /*0040*/  S2R R12, SR_TID.X ;  /* 0x00000000000c7919 */ /* 0x000e6c0000002100 */
[----:B------:R-:W0:Y:S08]  /*0050*/  S2UR UR5, SR_CTAID.Y ;  /* 0x00000000000579c3 */ /* 0x000e300000002600 */
[----:B------:R-:W0:Y:S08]  /*0060*/  LDC R3, c[0x0][0x364] ;  /* 0x0000d900ff037b82 */ /* 0x000e300000000800 */
[----:B------:R-:W1:Y:S08]  /*0070*/  S2UR UR4, SR_CTAID.X ;  /* 0x00000000000479c3 */ /* 0x000e700000002500 */
[----:B------:R-:W3:Y:S01]  /*0080*/  LDC.64 R10, c[0x0][0x3a0] ;  /* 0x0000e800ff0a7b82 */ /* 0x000ee20000000a00 */
[----:B0-----:R-:W-:-:S05]  /*0090*/  IMAD R0, R3, UR5, R0 ;  /* 0x0000000503007c24 */ /* 0x001fca000f8e0200 */
[----:B--2---:R-:W-:Y:S01]  /*00a0*/  ISETP.GE.U32.AND P0, PT, R0, UR6, PT ;  /* 0x0000000600007c0c */ /* 0x004fe2000bf06070 */
[----:B-1----:R-:W-:-:S03]  /*00b0*/  IMAD R12, R13, UR4, R12 ;  /* 0x000000040d0c7c24 */ /* 0x002fc6000f8e020c */
[----:B------:R-:W-:Y:S02]  /*00c0*/  ISETP.GE.U32.AND.EX P0, PT, RZ, UR7, PT, P0 ;  /* 0x00000007ff007c0c */ /* 0x000fe4000bf06100 */
[----:B---3--:R-:W-:-:S04]  /*00d0*/  ISETP.GE.U32.AND P1, PT, R12, R10, PT ;  /* 0x0000000a0c00720c */ /* 0x008fc80003f26070 */
[----:B------:R-:W-:-:S13]  /*00e0*/  ISETP.GE.U32.OR.EX P0, PT, RZ, R11, P0, P1 ;  /* 0x0000000bff00720c */ /* 0x000fda0000706510 */
[----:B------:R-:W-:Y:S05]  /*00f0*/  @P0 EXIT ;  /* 0x000000000000094d */ /* 0x000fea0003800000 */
[----:B------:R-:W0:Y:S01]  /*0100*/  LDCU.64 UR8, c[0x0][0x3a8] ;  /* 0x00007500ff0877ac */ /* 0x000e220008000a00 */
[----:B------:R-:W-:Y:S01]  /*0110*/  IMAD.MOV.U32 R19, RZ, RZ, RZ ;  /* 0x000000ffff137224 */ /* 0x000fe200078e00ff */
[----:B------:R-:W1:Y:S01]  /*0120*/  LDCU.64 UR10, c[0x0][0x358] ;  /* 0x00006b00ff0a77ac */ /* 0x000e620008000a00 */
[----:B0-----:R-:W-:-:S04]  /*0130*/  UISETP.NE.U32.AND UP0, UPT, UR8, URZ, UPT ;  /* 0x000000ff0800728c */ /* 0x001fc8000bf05070 */
[----:B------:R-:W-:-:S09]  /*0140*/  UISETP.NE.AND.EX UP0, UPT, UR9, URZ, UPT, UP0 ;  /* 0x000000ff0900728c */ /* 0x000fd2000bf05300 */
[----:B-1----:R-:W-:Y:S05]  /*0150*/  BRA.U !UP0, `(.L_x_0) ;  /* 0x0000000908947547 */ /* 0x002fea000b800000 */
[----:B------:R-:W-:Y:S02]  /*0160*/  UISETP.GE.U32.AND UP1, UPT, UR8, 0x8, UPT ;  /* 0x000000080800788c */ /* 0x000fe4000bf26070 */
[C---:B------:R-:W-:Y:S01]  /*0170*/  IMAD.WIDE.U32 R14, R0.reuse, UR8, RZ ;  /* 0x00000008000e7c25 */ /* 0x040fe2000f8e00ff */
[----:B------:R-:W-:Y:S02]  /*0180*/  ULOP3.LUT UR12, UR8, 0x7, URZ, 0xc0, !UPT ;  /* 0x00000007080c7892 */ /* 0x000fe4000f8ec0ff */
[----:B------:R-:W-:Y:S01]  /*0190*/  UISETP.GE.U32.AND.EX UP1, UPT, UR9, URZ, UPT, UP1 ;  /* 0x000000ff0900728c */ /* 0x000fe2000bf26110 */
[----:B------:R-:W-:Y:S01]  /*01a0*/  IMAD.MOV.U32 R19, RZ, RZ, RZ ;  /* 0x000000ffff137224 */ /* 0x000fe200078e00ff */
[----:B------:R-:W-:Y:S01]  /*01b0*/  UISETP.NE.U32.AND UP0, UPT, UR12, URZ, UPT ;  /* 0x000000ff0c00728c */ /* 0x000fe2000bf05070 */
[----:B------:R-:W-:Y:S01]  /*01c0*/  IMAD R2, R0, UR9, R15 ;  /* 0x0000000900027c24 */ /* 0x000fe2000f8e020f */
[----:B------:R-:W-:Y:S01]  /*01d0*/  UMOV UR4, URZ ;  /* 0x000000ff00047c82 */ /* 0x000fe20008000000 */
[----:B------:R-:W-:Y:S01]  /*01e0*/  UMOV UR5, URZ ;  /* 0x000000ff00057c82 */ /* 0x000fe20008000000 */
[----:B------:R-:W-:-:S03]  /*01f0*/  UISETP.NE.AND.EX UP0, UPT, URZ, URZ, UPT, UP0 ;  /* 0x000000ffff00728c */ /* 0x000fc6000bf05300 */
[----:B------:R-:W-:Y:S08]  /*0200*/  BRA.U !UP1, `(.L_x_1) ;  /* 0x0000000509047547 */ /* 0x000ff0000b800000 */
[----:B------:R-:W0:Y:S01]  /*0210*/  LDCU.128 UR16, c[0x0][0x380] ;  /* 0x00007000ff1077ac */ /* 0x000e220008000c00 */
[C-C-:B------:R-:W-:Y:S01]  /*0220*/  SHF.L.U64.HI R6, R10.reuse, 0x5, R11.reuse ;  /* 0x000000050a067819 */ /* 0x140fe2000001020b */
[----:B------:R-:W-:Y:S01]  /*0230*/  IMAD.MOV.U32 R19, RZ, RZ, RZ ;  /* 0x000000ffff137224 */ /* 0x000fe200078e00ff */
[C---:B------:R-:W-:Y:S01]  /*0240*/  SHF.L.U64.HI R8, R10.reuse, 0x2, R11 ;  /* 0x000000020a087819 */ /* 0x040fe2000001020b */
[----:B------:R-:W1:Y:S01]  /*0250*/  LDCU UR5, c[0x0][0x3ac] ;  /* 0x00007580ff0577ac */ /* 0x000e620008000800 */
[----:B------:R-:W-:Y:S01]  /*0260*/  SHF.L.U32 R5, R10, 0x2, RZ ;  /* 0x000000020a057819 */ /* 0x000fe200000006ff */
[----:B------:R-:W-:-:S07]  /*0270*/  ULOP3.LUT UR4, UR8, 0xfffffff8, URZ, 0xc0, !UPT ;  /* 0xfffffff808047892 */ /* 0x000fce000f8ec0ff */
[----:B------:R-:W-:Y:S01]  /*0280*/  UMOV UR6, UR4 ;  /* 0x0000000400067c82 */ /* 0x000fe20008000000 */
[----:B0-----:R-:W-:Y:S02]  /*0290*/  LEA R7, P1, R14, UR16, 0x2 ;  /* 0x000000100e077c11 */ /* 0x001fe4000f8210ff */
[----:B------:R-:W-:Y:S02]  /*02a0*/  LEA R4, P0, R12, UR18, 0x2 ;  /* 0x000000120c047c11 */ /* 0x000fe4000f8010ff */
[----:B------:R-:W-:Y:S01]  /*02b0*/  LEA.HI.X R17, R14, UR17, R2, 0x2, P1 ;  /* 0x000000110e117c11 */ /* 0x000fe200088f1402 */
[----:B-1----:R-:W-:Y:S01]  /*02c0*/  UMOV UR7, UR5 ;  /* 0x0000000500077c82 */ /* 0x002fe20008000000 */
[----:B------:R-:W-:Y:S02]  /*02d0*/  IADD3 R7, P1, PT, R7, 0x10, RZ ;  /* 0x0000001007077810 */ /* 0x000fe40007f3e0ff */
[----:B------:R-:W-:-:S03]  /*02e0*/  LEA.HI.X R3, R12, UR19, RZ, 0x2, P0 ;  /* 0x000000130c037c11 */ /* 0x000fc600080f14ff */
[----:B------:R-:W-:-:S08]  /*02f0*/  IMAD.X R17, RZ, RZ, R17, P1 ;  /* 0x000000ffff117224 */ /* 0x000fd000008e0611 */
.L_x_2:
[----:B------:R-:W-:Y:S01]  /*0300*/  MOV R22, R4 ;  /* 0x0000000400167202 */ /* 0x000fe20000000f00 */
[----:B------:R-:W-:Y:S01]  /*0310*/  IMAD.MOV.U32 R23, RZ, RZ, R3 ;  /* 0x000000ffff177224 */ /* 0x000fe200078e0003 */
[----:B------:R-:W-:Y:S01]  /*0320*/  IADD3 R24, P0, PT, R4, R5, RZ ;  /* 0x0000000504187210 */ /* 0x000fe20007f1e0ff */
[----:B------:R-:W-:-:S03]  /*0330*/  IMAD.MOV.U32 R16, RZ, RZ, R7 ;  /* 0x000000ffff107224 */ /* 0x000fc600078e0007 */
[----:B------:R-:W2:Y:S01]  /*0340*/  LDG.E R22, desc[UR10][R22.64] ;  /* 0x0000000a16167981 */ /* 0x000ea2000c1e1900 */
[----:B------:R-:W-:Y:S01]  /*0350*/  IMAD.X R25, R3, 0x1, R8, P0 ;  /* 0x0000000103197824 */ /* 0x000fe200000e0608 */
[----:B------:R-:W-:Y:S02]  /*0360*/  IADD3 R26, P0, PT, R24, R5, RZ ;  /* 0x00000005181a7210 */ /* 0x000fe40007f1e0ff */
[----:B------:R-:W3:Y:S04]  /*0370*/  LDG.E R28, desc[UR10][R16.64+-0x8] ;  /* 0xfffff80a101c7981 */ /* 0x000ee8000c1e1900 */
[----:B------:R-:W4:Y:S04]  /*0380*/  LDG.E R29, desc[UR10][R16.64+0x8] ;  /* 0x0000080a101d7981 */ /* 0x000f28000c1e1900 */
[----:B------:R-:W2:Y:S01]  /*0390*/  LDG.E R23, desc[UR10][R16.64+-0x10] ;  /* 0xfffff00a10177981 */ /* 0x000ea2000c1e1900 */
[----:B------:R-:W-:-:S03]  /*03a0*/  IADD3.X R27, PT, PT, R25, R8, RZ, P0, !PT ;  /* 0x00000008191b7210 */ /* 0x000fc600007fe4ff */
[----:B------:R-:W5:Y:S04]  /*03b0*/  LDG.E R7, desc[UR10][R24.64] ;  /* 0x0000000a18077981 */ /* 0x000f68000c1e1900 */
[----:B------:R-:W3:Y:S04]  /*03c0*/  LDG.E R9, desc[UR10][R26.64] ;  /* 0x0000000a1a097981 */ /* 0x000ee8000c1e1900 */
[----:B------:R-:W5:Y:S01]  /*03d0*/  LDG.E R24, desc[UR10][R16.64+-0xc] ;  /* 0xfffff40a10187981 */ /* 0x000f62000c1e1900 */
[----:B------:R-:W-:-:S05]  /*03e0*/  IADD3 R20, P0, PT, R26, R5, RZ ;  /* 0x000000051a147210 */ /* 0x000fca0007f1e0ff */
[----:B------:R-:W-:Y:S01]  /*03f0*/  IMAD.X R21, R27, 0x1, R8, P0 ;  /* 0x000000011b157824 */ /* 0x000fe200000e0608 */
[----:B------:R-:W-:-:S04]  /*0400*/  IADD3 R18, P0, PT, R20, R5, RZ ;  /* 0x0000000514127210 */ /* 0x000fc80007f1e0ff */
[----:B------:R-:W4:Y:S01]  /*0410*/  LDG.E R20, desc[UR10][R20.64] ;  /* 0x0000000a14147981 */ /* 0x000f22000c1e1900 */
[----:B--2---:R-:W-:Y:S01]  /*0420*/  FFMA R23, R23, R22, R19 ;  /* 0x0000001617177223 */ /* 0x004fe20000000013 */
[----:B------:R-:W-:Y:S01]  /*0430*/  IMAD.X R19, R21, 0x1, R8, P0 ;  /* 0x0000000115137824 */ /* 0x000fe200000e0608 */
[----:B------:R-:W-:Y:S01]  /*0440*/  IADD3 R22, P0, PT, R18, R5, RZ ;  /* 0x0000000512167210 */ /* 0x000fe20007f1e0ff */
[----:B------:R-:W2:Y:S04]  /*0450*/  LDG.E R21, desc[UR10][R16.64+0x4] ;  /* 0x0000040a10157981 */ /* 0x000ea8000c1e1900 */
[----:B------:R-:W2:Y:S01]  /*0460*/  LDG.E R18, desc[UR10][R18.64] ;  /* 0x0000000a12127981 */ /* 0x000ea2000c1e1900 */
[----:B-----5:R-:W-:Y:S01]  /*0470*/  FFMA R25, R24, R7, R23 ;  /* 0x0000000718197223 */ /* 0x020fe20000000017 */
[----:B------:R-:W-:-:S02]  /*0480*/  IADD3.X R23, PT, PT, R19, R8, RZ, P0, !PT ;  /* 0x0000000813177210 */ /* 0x000fc400007fe4ff */
[----:B------:R-:W4:Y:S01]  /*0490*/  LDG.E R7, desc[UR10][R16.64+-0x4] ;  /* 0xfffffc0a10077981 */ /* 0x000f22000c1e1900 */
[----:B------:R-:W-:Y:S01]  /*04a0*/  IADD3 R24, P0, PT, R22, R5, RZ ;  /* 0x0000000516187210 */ /* 0x000fe20007f1e0ff */
[----:B---3--:R-:W-:Y:S02]  /*04b0*/  FFMA R28, R28, R9, R25 ;  /* 0x000000091c1c7223 */ /* 0x008fe40000000019 */
[----:B------:R-:W2:Y:S02]  /*04c0*/  LDG.E R9, desc[UR10][R16.64] ;  /* 0x0000000a10097981 */ /* 0x000ea4000c1e1900 */
[--C-:B------:R-:W-:Y:S01]  /*04d0*/  IMAD.X R25, R23, 0x1, R8.reuse, P0 ;  /* 0x0000000117197824 */ /* 0x100fe200000e0608 */
[----:B------:R-:W-:Y:S01]  /*04e0*/  IADD3 R26, P0, PT, R24, R5, RZ ;  /* 0x00000005181a7210 */ /* 0x000fe20007f1e0ff */
[----:B------:R-:W3:Y:S04]  /*04f0*/  LDG.E R22, desc[UR10][R22.64] ;  /* 0x0000000a16167981 */ /* 0x000ee8000c1e1900 */
[----:B------:R-:W-:Y:S01]  /*0500*/  IMAD.X R27, R25, 0x1, R8, P0 ;  /* 0x00000001191b7824 */ /* 0x000fe200000e0608 */
[----:B------:R-:W5:Y:S04]  /*0510*/  LDG.E R24, desc[UR10][R24.64] ;  /* 0x0000000a18187981 */ /* 0x000f68000c1e1900 */
[----:B------:R-:W5:Y:S04]  /*0520*/  LDG.E R26, desc[UR10][R26.64] ;  /* 0x0000000a1a1a7981 */ /* 0x000f68000c1e1900 */
[----:B------:R0:W5:Y:S01]  /*0530*/  LDG.E R19, desc[UR10][R16.64+0xc] ;  /* 0x00000c0a10137981 */ /* 0x000162000c1e1900 */
[----:B------:R-:W-:-:S04]  /*0540*/  UIADD3 UR6, UP1, UPT, UR6, -0x8, URZ ;  /* 0xfffffff806067890 */ /* 0x000fc8000ff3e0ff */
[----:B------:R-:W-:Y:S02]  /*0550*/  UIADD3.X UR7, UPT, UPT, UR7, -0x1, URZ, UP1, !UPT ;  /* 0xffffffff07077890 */ /* 0x000fe40008ffe4ff */
[----:B------:R-:W-:-:S04]  /*0560*/  UISETP.NE.U32.AND UP1, UPT, UR6, URZ, UPT ;  /* 0x000000ff0600728c */ /* 0x000fc8000bf25070 */
[----:B------:R-:W-:Y:S01]  /*0570*/  UISETP.NE.AND.EX UP1, UPT, UR7, URZ, UPT, UP1 ;  /* 0x000000ff0700728c */ /* 0x000fe2000bf25310 */
[----:B------:R-:W-:-:S05]  /*0580*/  LEA R4, P0, R10, R4, 0x5 ;  /* 0x000000040a047211 */ /* 0x000fca00078028ff */
[----:B------:R-:W-:Y:S02]  /*0590*/  IMAD.X R3, R3, 0x1, R6, P0 ;  /* 0x0000000103037824 */ /* 0x000fe400000e0606 */
[----:B----4-:R-:W-:-:S04]  /*05a0*/  FFMA R20, R7, R20, R28 ;  /* 0x0000001407147223 */ /* 0x010fc8000000001c */
[----:B--2---:R-:W-:-:S04]  /*05b0*/  FFMA R18, R9, R18, R20 ;  /* 0x0000001209127223 */ /* 0x004fc80000000014 */
[----:B---3--:R-:W-:Y:S01]  /*05c0*/  FFMA R18, R21, R22, R18 ;  /* 0x0000001615127223 */ /* 0x008fe20000000012 */
[----:B------:R-:W-:-:S03]  /*05d0*/  IADD3 R7, P1, PT, R16, 0x20, RZ ;  /* 0x0000002010077810 */ /* 0x000fc60007f3e0ff */
[----:B-----5:R-:W-:Y:S01]  /*05e0*/  FFMA R18, R29, R24, R18 ;  /* 0x000000181d127223 */ /* 0x020fe20000000012 */
[----:B0-----:R-:W-:-:S03]  /*05f0*/  IADD3.X R17, PT, PT, RZ, R17, RZ, P1, !PT ;  /* 0x00000011ff117210 */ /* 0x001fc60000ffe4ff */
[----:B------:R-:W-:Y:S01]  /*0600*/  FFMA R19, R19, R26, R18 ;  /* 0x0000001a13137223 */ /* 0x000fe20000000012 */
[----:B------:R-:W-:Y:S06]  /*0610*/  BRA.U UP1, `(.L_x_2) ;  /* 0xfffffffd01387547 */ /* 0x000fec000b83ffff */
.L_x_1:
[----:B------:R-:W-:Y:S05]  /*0620*/  BRA.U !UP0, `(.L_x_0) ;  /* 0x0000000508607547 */ /* 0x000fea000b800000 */
[----:B------:R-:W-:Y:S02]  /*0630*/  UISETP.GE.U32.AND UP1, UPT, UR12, 0x4, UPT ;  /* 0x000000040c00788c */ /* 0x000fe4000bf26070 */
[----:B------:R-:W-:Y:S02]  /*0640*/  ULOP3.LUT UR7, UR8, 0x3, URZ, 0xc0, !UPT ;  /* 0x0000000308077892 */ /* 0x000fe4000f8ec0ff */
[----:B------:R-:W-:Y:S02]  /*0650*/  UISETP.GE.U32.AND.EX UP1, UPT, URZ, URZ, UPT, UP1 ;  /* 0x000000ffff00728c */ /* 0x000fe4000bf26110 */
[----:B------:R-:W-:-:S04]  /*0660*/  UISETP.NE.U32.AND UP0, UPT, UR7, URZ, UPT ;  /* 0x000000ff0700728c */ /* 0x000fc8000bf05070 */
[----:B------:R-:W-:-:S03]  /*0670*/  UISETP.NE.AND.EX UP0, UPT, URZ, URZ, UPT, UP0 ;  /* 0x000000ffff00728c */ /* 0x000fc6000bf05300 */
[----:B------:R-:W-:Y:S08]  /*0680*/  BRA.U !UP1, `(.L_x_3) ;  /* 0x00000001098c7547 */ /* 0x000ff0000b800000 */
[----:B------:R-:W0:Y:S01]  /*0690*/  LDCU.128 UR12, c[0x0][0x380] ;  /* 0x00007000ff0c77ac */ /* 0x000e220008000c00 */
[----:B------:R-:W-:Y:S01]  /*06a0*/  IMAD R4, R10, UR5, RZ ;  /* 0x000000050a047c24 */ /* 0x000fe2000f8e02ff */
[----:B------:R-:W-:Y:S01]  /*06b0*/  IADD3 R5, P1, PT, R14, UR4, RZ ;  /* 0x000000040e057c10 */ /* 0x000fe2000ff3e0ff */
[----:B------:R-:W-:Y:S02]  /*06c0*/  IMAD.MOV.U32 R13, RZ, RZ, RZ ;  /* 0x000000ffff0d7224 */ /* 0x000fe400078e00ff */
[----:B------:R-:W-:Y:S02]  /*06d0*/  IMAD R3, R11, UR4, R4 ;  /* 0x000000040b037c24 */ /* 0x000fe4000f8e0204 */
[----:B------:R-:W-:-:S04]  /*06e0*/  IMAD.WIDE.U32 R6, R10, UR4, R12 ;  /* 0x000000040a067c25 */ /* 0x000fc8000f8e000c */
[----:B------:R-:W-:Y:S01]  /*06f0*/  IMAD.WIDE.U32 R8, R10, 0x4, RZ ;  /* 0x000000040a087825 */ /* 0x000fe200078e00ff */
[----:B------:R-:W-:Y:S02]  /*0700*/  IADD3 R3, PT, PT, R7, R3, RZ ;  /* 0x0000000307037210 */ /* 0x000fe40007ffe0ff */
[C---:B0-----:R-:W-:Y:S02]  /*0710*/  LEA R20, P2, R6.reuse, UR14, 0x2 ;  /* 0x0000000e06147c11 */ /* 0x041fe4000f8410ff */
[----:B------:R-:W-:Y:S02]  /*0720*/  LEA R4, P0, R5, UR12, 0x2 ;  /* 0x0000000c05047c11 */ /* 0x000fe4000f8010ff */
[----:B------:R-:W-:Y:S01]  /*0730*/  LEA.HI.X R21, R6, UR15, R3, 0x2, P2 ;  /* 0x0000000f06157c11 */ /* 0x000fe200090f1403 */
[----:B------:R-:W-:Y:S01]  /*0740*/  IMAD.SHL.U32 R3, R11, 0x4, RZ ;  /* 0x000000040b037824 */ /* 0x000fe200078e00ff */
[----:B------:R-:W-:Y:S02]  /*0750*/  IADD3.X R6, PT, PT, R2, UR5, RZ, P1, !PT ;  /* 0x0000000502067c10 */ /* 0x000fe40008ffe4ff */
[-C--:B------:R-:W-:Y:S01]  /*0760*/  IADD3 R16, P1, PT, R20, R8.reuse, RZ ;  /* 0x0000000814107210 */ /* 0x080fe20007f3e0ff */
[----:B------:R-:W-:Y:S01]  /*0770*/  IMAD.IADD R9, R9, 0x1, R3 ;  /* 0x0000000109097824 */ /* 0x000fe200078e0203 */
[----:B------:R-:W-:Y:S01]  /*0780*/  LEA.HI.X R5, R5, UR13, R6, 0x2, P0 ;  /* 0x0000000d05057c11 */ /* 0x000fe200080f1406 */
[----:B------:R-:W2:Y:S01]  /*0790*/  LDG.E R18, desc[UR10][R20.64] ;  /* 0x0000000a14127981 */ /* 0x000ea2000c1e1900 */
[----:B------:R-:W-:-:S02]  /*07a0*/  IADD3 R6, P0, PT, R16, R8, RZ ;  /* 0x0000000810067210 */ /* 0x000fc40007f1e0ff */
[----:B------:R-:W-:Y:S01]  /*07b0*/  IADD3.X R17, PT, PT, R9, R21, RZ, P1, !PT ;  /* 0x0000001509117210 */ /* 0x000fe20000ffe4ff */
[----:B------:R-:W2:Y:S01]  /*07c0*/  LDG.E R22, desc[UR10][R4.64] ;  /* 0x0000000a04167981 */ /* 0x000ea2000c1e1900 */
[----:B------:R-:W-:-:S03]  /*07d0*/  IADD3 R8, P1, PT, R6, R8, RZ ;  /* 0x0000000806087210 */ /* 0x000fc60007f3e0ff */
[--C-:B------:R-:W-:Y:S01]  /*07e0*/  IMAD.X R7, R17, 0x1, R9.reuse, P0 ;  /* 0x0000000111077824 */ /* 0x100fe200000e0609 */
[----:B------:R-:W3:Y:S04]  /*07f0*/  LDG.E R16, desc[UR10][R16.64] ;  /* 0x0000000a10107981 */ /* 0x000ee8000c1e1900 */
[----:B------:R-:W3:Y:S01]  /*0800*/  LDG.E R3, desc[UR10][R4.64+0x4] ;  /* 0x0000040a04037981 */ /* 0x000ee2000c1e1900 */
[----:B------:R-:W-:-:S03]  /*0810*/  IMAD.X R9, R7, 0x1, R9, P1 ;  /* 0x0000000107097824 */ /* 0x000fc600008e0609 */
[----:B------:R-:W4:Y:S04]  /*0820*/  LDG.E R6, desc[UR10][R6.64] ;  /* 0x0000000a06067981 */ /* 0x000f28000c1e1900 */
[----:B------:R-:W4:Y:S04]  /*0830*/  LDG.E R24, desc[UR10][R4.64+0x8] ;  /* 0x0000080a04187981 */ /* 0x000f28000c1e1900 */
[----:B------:R-:W5:Y:S04]  /*0840*/  LDG.E R26, desc[UR10][R4.64+0xc] ;  /* 0x00000c0a041a7981 */ /* 0x000f68000c1e1900 */
[----:B------:R-:W5:Y:S01]  /*0850*/  LDG.E R8, desc[UR10][R8.64] ;  /* 0x0000000a08087981 */ /* 0x000f62000c1e1900 */
[----:B------:R-:W-:-:S04]  /*0860*/  UIADD3 UR4, UP1, UPT, UR4, 0x4, URZ ;  /* 0x0000000404047890 */ /* 0x000fc8000ff3e0ff */
[----:B------:R-:W-:Y:S01]  /*0870*/  UIADD3.X UR5, UPT, UPT, URZ, UR5, URZ, UP1, !UPT ;  /* 0x00000005ff057290 */ /* 0x000fe20008ffe4ff */
[----:B--2---:R-:W-:-:S04]  /*0880*/  FFMA R18, R22, R18, R19 ;  /* 0x0000001216127223 */ /* 0x004fc80000000013 */
[----:B---3--:R-:W-:-:S04]  /*0890*/  FFMA R3, R3, R16, R18 ;  /* 0x0000001003037223 */ /* 0x008fc80000000012 */
[----:B----4-:R-:W-:-:S04]  /*08a0*/  FFMA R3, R24, R6, R3 ;  /* 0x0000000618037223 */ /* 0x010fc80000000003 */
[----:B-----5:R-:W-:-:S07]  /*08b0*/  FFMA R19, R26, R8, R3 ;  /* 0x000000081a137223 */ /* 0x020fce0000000003 */
.L_x_3:
[----:B------:R-:W-:Y:S05]  /*08c0*/  BRA.U !UP0, `(.L_x_0) ;  /* 0x0000000108b87547 */ /* 0x000fea000b800000 */
[----:B------:R-:W-:Y:S02]  /*08d0*/  UISETP.NE.U32.AND UP1, UPT, UR7, 0x1, UPT ;  /* 0x000000010700788c */ /* 0x000fe4000bf25070 */
[----:B------:R-:W-:Y:S02]  /*08e0*/  ULOP3.LUT UR6, UR8, 0x1, URZ, 0xc0, !UPT ;  /* 0x0000000108067892 */ /* 0x000fe4000f8ec0ff */
[----:B------:R-:W-:Y:S02]  /*08f0*/  UISETP.NE.AND.EX UP1, UPT, URZ, URZ, UPT, UP1 ;  /* 0x000000ffff00728c */ /* 0x000fe4000bf25310 */
[----:B------:R-:W-:-:S04]  /*0900*/  UISETP.NE.U32.AND UP0, UPT, UR6, 0x1, UPT ;  /* 0x000000010600788c */ /* 0x000fc8000bf05070 */
[----:B------:R-:W-:-:S03]  /*0910*/  UISETP.NE.U32.AND.EX UP0, UPT, URZ, URZ, UPT, UP0 ;  /* 0x000000ffff00728c */ /* 0x000fc6000bf05100 */
[----:B------:R-:W-:Y:S08]  /*0920*/  BRA.U !UP1, `(.L_x_4) ;  /* 0x00000001095c7547 */ /* 0x000ff0000b800000 */
[----:B------:R-:W0:Y:S01]  /*0930*/  LDCU.128 UR12, c[0x0][0x380] ;  /* 0x00007000ff0c77ac */ /* 0x000e220008000c00 */
[----:B------:R-:W-:Y:S01]  /*0940*/  MOV R4, R12 ;  /* 0x0000000c00047202 */ /* 0x000fe20000000f00 */
[----:B------:R-:W-:Y:S01]  /*0950*/  IMAD.MOV.U32 R5, RZ, RZ, RZ ;  /* 0x000000ffff057224 */ /* 0x000fe200078e00ff */
[----:B------:R-:W-:Y:S01]  /*0960*/  IADD3 R3, P0, PT, R14, UR4, RZ ;  /* 0x000000040e037c10 */ /* 0x000fe2000ff1e0ff */
[C---:B------:R-:W-:Y:S02]  /*0970*/  IMAD R6, R10.reuse, UR5, RZ ;  /* 0x000000050a067c24 */ /* 0x040fe4000f8e02ff */
[----:B------:R-:W-:Y:S01]  /*0980*/  IMAD.WIDE.U32 R8, R10, UR4, R4 ;  /* 0x000000040a087c25 */ /* 0x000fe2000f8e0004 */
[----:B------:R-:W-:-:S03]  /*0990*/  IADD3.X R16, PT, PT, R2, UR5, RZ, P0, !PT ;  /* 0x0000000502107c10 */ /* 0x000fc600087fe4ff */
[----:B------:R-:W-:-:S04]  /*09a0*/  IMAD R5, R11, UR4, R6 ;  /* 0x000000040b057c24 */ /* 0x000fc8000f8e0206 */
[----:B------:R-:W-:Y:S01]  /*09b0*/  IMAD.IADD R7, R9, 0x1, R5 ;  /* 0x0000000109077824 */ /* 0x000fe200078e0205 */
[C---:B0-----:R-:W-:Y:S02]  /*09c0*/  LEA R6, P0, R8.reuse, UR14, 0x2 ;  /* 0x0000000e08067c11 */ /* 0x041fe4000f8010ff */
[C---:B------:R-:W-:Y:S02]  /*09d0*/  LEA R4, P1, R3.reuse, UR12, 0x2 ;  /* 0x0000000c03047c11 */ /* 0x040fe4000f8210ff */
[----:B------:R-:W-:Y:S02]  /*09e0*/  LEA.HI.X R7, R8, UR15, R7, 0x2, P0 ;  /* 0x0000000f08077c11 */ /* 0x000fe400080f1407 */
[----:B------:R-:W-:Y:S02]  /*09f0*/  LEA.HI.X R5, R3, UR13, R16, 0x2, P1 ;  /* 0x0000000d03057c11 */ /* 0x000fe400088f1410 */
[C---:B------:R-:W-:Y:S02]  /*0a00*/  LEA R8, P0, R10.reuse, R6, 0x2 ;  /* 0x000000060a087211 */ /* 0x040fe400078010ff */
[----:B------:R-:W2:Y:S02]  /*0a10*/  LDG.E R6, desc[UR10][R6.64] ;  /* 0x0000000a06067981 */ /* 0x000ea4000c1e1900 */
[----:B------:R-:W-:-:S02]  /*0a20*/  LEA.HI.X R9, R10, R7, R11, 0x2, P0 ;  /* 0x000000070a097211 */ /* 0x000fc400000f140b */
[----:B------:R-:W2:Y:S04]  /*0a30*/  LDG.E R16, desc[UR10][R4.64] ;  /* 0x0000000a04107981 */ /* 0x000ea8000c1e1900 */
[----:B------:R-:W3:Y:S04]  /*0a40*/  LDG.E R18, desc[UR10][R4.64+0x4] ;  /* 0x0000040a04127981 */ /* 0x000ee8000c1e1900 */
[----:B------:R-:W3:Y:S01]  /*0a50*/  LDG.E R8, desc[UR10][R8.64] ;  /* 0x0000000a08087981 */ /* 0x000ee2000c1e1900 */
[----:B------:R-:W-:-:S04]  /*0a60*/  UIADD3 UR4, UP1, UPT, UR4, 0x2, URZ ;  /* 0x0000000204047890 */ /* 0x000fc8000ff3e0ff */
[----:B------:R-:W-:Y:S01]  /*0a70*/  UIADD3.X UR5, UPT, UPT, URZ, UR5, URZ, UP1, !UPT ;  /* 0x00000005ff057290 */ /* 0x000fe20008ffe4ff */
[----:B--2---:R-:W-:-:S04]  /*0a80*/  FFMA R19, R16, R6, R19 ;  /* 0x0000000610137223 */ /* 0x004fc80000000013 */
[----:B---3--:R-:W-:-:S07]  /*0a90*/  FFMA R19, R18, R8, R19 ;  /* 0x0000000812137223 */ /* 0x008fce0000000013 */
.L_x_4:
[----:B------:R-:W-:Y:S05]  /*0aa0*/  BRA.U UP0, `(.L_x_0) ;  /* 0x0000000100407547 */ /* 0x000fea000b800000 */
[----:B------:R-:W0:Y:S01]  /*0ab0*/  LDCU.128 UR12, c[0x0][0x380] ;  /* 0x00007000ff0c77ac */ /* 0x000e220008000c00 */
[----:B------:R-:W-:Y:S01]  /*0ac0*/  MOV R6, R12 ;  /* 0x0000000c00067202 */ /* 0x000fe20000000f00 */
[----:B------:R-:W-:Y:S01]  /*0ad0*/  IMAD R4, R10, UR5, RZ ;  /* 0x000000050a047c24 */ /* 0x000fe2000f8e02ff */
[----:B------:R-:W-:Y:S01]  /*0ae0*/  IADD3 R14, P0, PT, R14, UR4, RZ ;  /* 0x000000040e0e7c10 */ /* 0x000fe2000ff1e0ff */
[----:B------:R-:W-:Y:S02]  /*0af0*/  IMAD.MOV.U32 R7, RZ, RZ, RZ ;  /* 0x000000ffff077224 */ /* 0x000fe400078e00ff */
[----:B------:R-:W-:Y:S01]  /*0b00*/  IMAD R3, R11, UR4, R4 ;  /* 0x000000040b037c24 */ /* 0x000fe2000f8e0204 */
[----:B------:R-:W-:Y:S01]  /*0b10*/  IADD3.X R5, PT, PT, R2, UR5, RZ, P0, !PT ;  /* 0x0000000502057c10 */ /* 0x000fe200087fe4ff */
[----:B------:R-:W-:-:S04]  /*0b20*/  IMAD.WIDE.U32 R6, R10, UR4, R6 ;  /* 0x000000040a067c25 */ /* 0x000fc8000f8e0006 */
[----:B------:R-:W-:Y:S01]  /*0b30*/  IMAD.IADD R3, R7, 0x1, R3 ;  /* 0x0000000107037824 */ /* 0x000fe200078e0203 */
[----:B0-----:R-:W-:Y:S02]  /*0b40*/  LEA R4, P1, R14, UR12, 0x2 ;  /* 0x0000000c0e047c11 */ /* 0x001fe4000f8210ff */
[----:B------:R-:W-:Y:S02]  /*0b50*/  LEA R2, P0, R6, UR14, 0x2 ;  /* 0x0000000e06027c11 */ /* 0x000fe4000f8010ff */
[----:B------:R-:W-:Y:S02]  /*0b60*/  LEA.HI.X R5, R14, UR13, R5, 0x2, P1 ;  /* 0x0000000d0e057c11 */ /* 0x000fe400088f1405 */
[----:B------:R-:W-:-:S03]  /*0b70*/  LEA.HI.X R3, R6, UR15, R3, 0x2, P0 ;  /* 0x0000000f06037c11 */ /* 0x000fc600080f1403 */
[----:B------:R-:W2:Y:S04]  /*0b80*/  LDG.E R4, desc[UR10][R4.64] ;  /* 0x0000000a04047981 */ /* 0x000ea8000c1e1900 */
[----:B------:R-:W2:Y:S02]  /*0b90*/  LDG.E R2, desc[UR10][R2.64] ;  /* 0x0000000a02027981 */ /* 0x000ea4000c1e1900 */
[----:B--2---:R-:W-:-:S07]  /*0ba0*/  FFMA R19, R4, R2, R19 ;  /* 0x0000000204137223 */ /* 0x004fce0000000013 */
.L_x_0:
[----:B------:R-:W0:Y:S01]  /*0bb0*/  LDCU.64 UR4, c[0x0][0x390] ;  /* 0x00007200ff0477ac */ /* 0x000e220008000a00 */
[----:B------:R-:W-:Y:S01]  /*0bc0*/  MOV R2, R12 ;  /* 0x0000000c00027202 */ /* 0x000fe20000000f00 */
[----:B------:R-:W-:-:S04]  /*0bd0*/  IMAD.MOV.U32 R3, RZ, RZ, RZ ;  /* 0x000000ffff037224 */ /* 0x000fc800078e00ff */
[----:B------:R-:W-:-:S04]  /*0be0*/  IMAD.WIDE.U32 R2, R0, R10, R2 ;  /* 0x0000000a00027225 */ /* 0x000fc800078e0002 */
[----:B------:R-:W-:Y:S01]  /*0bf0*/  IMAD R11, R0, R11, R3 ;  /* 0x0000000b000b7224 */ /* 0x000fe200078e0203 */
[----:B0-----:R-:W-:-:S04]  /*0c00*/  LEA R4, P0, R2, UR4, 0x2 ;  /* 0x0000000402047c11 */ /* 0x001fc8000f8010ff */
[----:B------:R-:W-:-:S05]  /*0c10*/  LEA.HI.X R5, R2, UR5, R11, 0x2, P0 ;  /* 0x0000000502057c11 */ /* 0x000fca00080f140b */
[----:B------:R-:W-:Y:S01]  /*0c20*/  STG.E desc[UR10][R4.64], R19 ;  /* 0x0000001304007986 */ /* 0x000fe2000c10190a */
[----:B------:R-:W-:Y:S05]  /*0c30*/  EXIT ;  /* 0x000000000000794d */ /* 0x000fea0003800000 */
.L_x_5:
[----:B------:R-:W-:-:S00]  /*0c40*/  BRA `(.L_x_5) ;  /* 0xfffffffc00fc7947 */ /* 0x000fc0000383ffff */
[----:B------:R-:W-:-:S00]  /*0c50*/  NOP ;  /* 0x0000000000007918 */ /* 0x000fc00000000000 */
        /* <DEDUP_REMOVED lines=10> */
.L_x_6:


//--------------------- .nv.shared.reserved.0     --------------------------
	.section	.nv.shared.reserved.0,"aw",@nobits
	.weak		__nv_reservedSMEM_offset_0_alias
	.size		__nv_reservedSMEM_offset_0_alias, 0, 64
	.other		__nv_reservedSMEM_offset_0_alias,@"STO_CUDA_RESERVED_SHARED STV_DEFAULT"
__nv_reservedSMEM_offset_0_alias:
	.zero		0
	.zero		64


//--------------------- .nv.constant0._Z9mat_mul_dPfS_S_mmm --------------------------
	.section	.nv.constant0._Z9mat_mul_dPfS_S_mmm,"a",@progbits
	.sectionflags	@""
	.align	4
.nv.constant0._Z9mat_mul_dPfS_S_mmm:
	.zero		944


//--------------------- SYMBOLS --------------------------

	.type		.nv.reservedSmem.offset0,@object
	.size		.nv.reservedSmem.offset0,0x4
